//
// Generated by NVIDIA NVVM Compiler
//
// Compiler Build ID: CL-36424714
// Cuda compilation tools, release 13.0, V13.0.88
// Based on NVVM 20.0.0
//

.version 9.0
.target sm_100
.address_size 64

	// .globl	_Z15elementwise_addPKiS0_Pii

.visible .entry _Z15elementwise_addPKiS0_Pii(
	.param .u64 .ptr .align 1 _Z15elementwise_addPKiS0_Pii_param_0,
	.param .u64 .ptr .align 1 _Z15elementwise_addPKiS0_Pii_param_1,
	.param .u64 .ptr .align 1 _Z15elementwise_addPKiS0_Pii_param_2,
	.param .u32 _Z15elementwise_addPKiS0_Pii_param_3
)
{
	.reg .pred 	%p<3>;
	.reg .b32 	%r<14>;
	.reg .b64 	%rd<11>;

	ld.param.u64 	%rd4, [_Z15elementwise_addPKiS0_Pii_param_0];
	ld.param.u64 	%rd5, [_Z15elementwise_addPKiS0_Pii_param_1];
	ld.param.u64 	%rd6, [_Z15elementwise_addPKiS0_Pii_param_2];
	ld.param.u32 	%r6, [_Z15elementwise_addPKiS0_Pii_param_3];
	mov.u32 	%r7, %tid.x;
	mov.u32 	%r8, %ctaid.x;
	mov.u32 	%r1, %ntid.x;
	mad.lo.s32 	%r13, %r8, %r1, %r7;
	setp.ge.u32 	%p1, %r13, %r6;
	@%p1 bra 	$L__BB0_3;
	mov.u32 	%r9, %nctaid.x;
	mul.lo.s32 	%r3, %r9, %r1;
	cvta.to.global.u64 	%rd1, %rd4;
	cvta.to.global.u64 	%rd2, %rd5;
	cvta.to.global.u64 	%rd3, %rd6;
$L__BB0_2:
	mul.wide.u32 	%rd7, %r13, 4;
	add.s64 	%rd8, %rd1, %rd7;
	ld.global.u32 	%r10, [%rd8];
	add.s64 	%rd9, %rd2, %rd7;
	ld.global.u32 	%r11, [%rd9];
	add.s32 	%r12, %r11, %r10;
	add.s64 	%rd10, %rd3, %rd7;
	st.global.u32 	[%rd10], %r12;
	add.s32 	%r13, %r13, %r3;
	setp.lt.u32 	%p2, %r13, %r6;
	@%p2 bra 	$L__BB0_2;
$L__BB0_3:
	ret;

}


// ===== COMPILED SASS (sm_100) =====

	.target	sm_100

	.elftype	@"ET_EXEC"


//--------------------- .note.nv.tkinfo           --------------------------
	.section	.note.nv.tkinfo,"",@"SHT_NOTE"
	.sectionflags	@"SHF_NOTE_NV_TKINFO"
	.tkinfo
        /*0018*/ 	.word	0x00000002
        /*0030*/ 	.string	""
        /*0030*/ 	.string	"ptxas"
        /*0030*/ 	.string	"Cuda compilation tools, release 13.0, V13.0.88"
        /*0030*/ 	.string	"Build cuda_13.0.r13.0/compiler.36424714_0"
        /*0030*/ 	.string	"-arch sm_100 -m 64 "



//--------------------- .note.nv.cuinfo           --------------------------
	.section	.note.nv.cuinfo,"",@"SHT_NOTE"
	.sectionflags	@"SHF_NOTE_NV_CUINFO"
        /*0018*/ 	.short	0x0002
        /*001a*/ 	.short	0x0064
        /*001c*/ 	.short	0x0082
	.zero		2


//--------------------- .nv.info                  --------------------------
	.section	.nv.info,"",@"SHT_CUDA_INFO"
	.align	4


	//----- nvinfo : EIATTR_REGCOUNT
	.align		4
        /*0000*/ 	.byte	0x04, 0x2f
        /*0002*/ 	.short	(.L_1 - .L_0)
	.align		4
.L_0:
        /*0004*/ 	.word	index@(_Z15elementwise_addPKiS0_Pii)
        /*0008*/ 	.word	0x00000014


	//----- nvinfo : EIATTR_FRAME_SIZE
	.align		4
.L_1:
        /*000c*/ 	.byte	0x04, 0x11
        /*000e*/ 	.short	(.L_3 - .L_2)
	.align		4
.L_2:
        /*0010*/ 	.word	index@(_Z15elementwise_addPKiS0_Pii)
        /*0014*/ 	.word	0x00000000


	//----- nvinfo : EIATTR_MIN_STACK_SIZE
	.align		4
.L_3:
        /*0018*/ 	.byte	0x04, 0x12
        /*001a*/ 	.short	(.L_5 - .L_4)
	.align		4
.L_4:
        /*001c*/ 	.word	index@(_Z15elementwise_addPKiS0_Pii)
        /*0020*/ 	.word	0x00000000
.L_5:


//--------------------- .nv.compat                --------------------------
	.section	.nv.compat,"",@"SHT_CUDA_COMPAT_INFO"
	.align	4
        /*0000*/ 	.byte	0x02, 0x09, 0x00, 0x00, 0x02, 0x02, 0x01, 0x00, 0x02, 0x05, 0x05, 0x00, 0x03, 0x07, 0x01, 0x01
        /*0010*/ 	.byte	0x02, 0x03, 0x00, 0x00, 0x02, 0x06, 0x01, 0x00, 0x04, 0x0b, 0x08, 0x00, 0x09, 0x00, 0x00, 0x00
        /*0020*/ 	.byte	0x00, 0x00, 0x00, 0x00


//--------------------- .nv.info._Z15elementwise_addPKiS0_Pii --------------------------
	.section	.nv.info._Z15elementwise_addPKiS0_Pii,"",@"SHT_CUDA_INFO"
	.sectionflags	@""
	.align	4


	//----- nvinfo : EIATTR_CUDA_API_VERSION
	.align		4
        /*0000*/ 	.byte	0x04, 0x37
        /*0002*/ 	.short	(.L_7 - .L_6)
.L_6:
        /*0004*/ 	.word	0x00000082


	//----- nvinfo : EIATTR_KPARAM_INFO
	.align		4
.L_7:
        /*0008*/ 	.byte	0x04, 0x17
        /*000a*/ 	.short	(.L_9 - .L_8)
.L_8:
        /*000c*/ 	.word	0x00000000
        /*0010*/ 	.short	0x0003
        /*0012*/ 	.short	0x0018
        /*0014*/ 	.byte	0x00, 0xf0, 0x11, 0x00


	//----- nvinfo : EIATTR_KPARAM_INFO
	.align		4
.L_9:
        /*0018*/ 	.byte	0x04, 0x17
        /*001a*/ 	.short	(.L_11 - .L_10)
.L_10:
        /*001c*/ 	.word	0x00000000
        /*0020*/ 	.short	0x0002
        /*0022*/ 	.short	0x0010
        /*0024*/ 	.byte	0x00, 0xf5, 0x21, 0x00


	//----- nvinfo : EIATTR_KPARAM_INFO
	.align		4
.L_11:
        /*0028*/ 	.byte	0x04, 0x17
        /*002a*/ 	.short	(.L_13 - .L_12)
.L_12:
        /*002c*/ 	.word	0x00000000
        /*0030*/ 	.short	0x0001
        /*0032*/ 	.short	0x0008
        /*0034*/ 	.byte	0x00, 0xf5, 0x21, 0x00


	//----- nvinfo : EIATTR_KPARAM_INFO
	.align		4
.L_13:
        /*0038*/ 	.byte	0x04, 0x17
        /*003a*/ 	.short	(.L_15 - .L_14)
.L_14:
        /*003c*/ 	.word	0x00000000
        /*0040*/ 	.short	0x0000
        /*0042*/ 	.short	0x0000
        /*0044*/ 	.byte	0x00, 0xf5, 0x21, 0x00


	//----- nvinfo : EIATTR_SPARSE_MMA_MASK
	.align		4
.L_15:
        /*0048*/ 	.byte	0x03, 0x50
        /*004a*/ 	.short	0x0000


	//----- nvinfo : EIATTR_MAXREG_COUNT
	.align		4
        /*004c*/ 	.byte	0x03, 0x1b
        /*004e*/ 	.short	0x00ff


	//----- nvinfo : EIATTR_MERCURY_ISA_VERSION
	.align		4
        /*0050*/ 	.byte	0x03, 0x5f
        /*0052*/ 	.short	0x0101


	//----- nvinfo : EIATTR_VRC_CTA_INIT_COUNT
	.align		4
        /*0054*/ 	.byte	0x02, 0x4a
	.zero		1
	.zero		1


	//----- nvinfo : EIATTR_EXIT_INSTR_OFFSETS
	.align		4
        /*0058*/ 	.byte	0x04, 0x1c
        /*005a*/ 	.short	(.L_17 - .L_16)


	//   ....[0]....
.L_16:
        /*005c*/ 	.word	0x00000070


	//   ....[1]....
        /*0060*/ 	.word	0x00000180


	//----- nvinfo : EIATTR_CRS_STACK_SIZE
	.align		4
.L_17:
        /*0064*/ 	.byte	0x04, 0x1e
        /*0066*/ 	.short	(.L_19 - .L_18)
.L_18:
        /*0068*/ 	.word	0x00000000


	//----- nvinfo : EIATTR_CBANK_PARAM_SIZE
	.align		4
.L_19:
        /*006c*/ 	.byte	0x03, 0x19
        /*006e*/ 	.short	0x001c


	//----- nvinfo : EIATTR_PARAM_CBANK
	.align		4
        /*0070*/ 	.byte	0x04, 0x0a
        /*0072*/ 	.short	(.L_21 - .L_20)
	.align		4
.L_20:
        /*0074*/ 	.word	index@(.nv.constant0._Z15elementwise_addPKiS0_Pii)
        /*0078*/ 	.short	0x0380
        /*007a*/ 	.short	0x001c


	//----- nvinfo : EIATTR_SW_WAR
	.align		4
.L_21:
        /*007c*/ 	.byte	0x04, 0x36
        /*007e*/ 	.short	(.L_23 - .L_22)
.L_22:
        /*0080*/ 	.word	0x00000008
.L_23:


//--------------------- .nv.callgraph             --------------------------
	.section	.nv.callgraph,"",@"SHT_CUDA_CALLGRAPH"
	.align	4
	.sectionentsize	8
	.align		4
        /*0000*/ 	.word	0x00000000
	.align		4
        /*0004*/ 	.word	0xffffffff
	.align		4
        /*0008*/ 	.word	0x00000000
	.align		4
        /*000c*/ 	.word	0xfffffffe
	.align		4
        /*0010*/ 	.word	0x00000000
	.align		4
        /*0014*/ 	.word	0xfffffffd
	.align		4
        /*0018*/ 	.word	0x00000000
	.align		4
        /*001c*/ 	.word	0xfffffffc


//--------------------- .text._Z15elementwise_addPKiS0_Pii --------------------------
	.section	.text._Z15elementwise_addPKiS0_Pii,"ax",@progbits
	.align	128
        .global         _Z15elementwise_addPKiS0_Pii
        .type           _Z15elementwise_addPKiS0_Pii,@function
        .size           _Z15elementwise_addPKiS0_Pii,(.L_x_2 - _Z15elementwise_addPKiS0_Pii)
        .other          _Z15elementwise_addPKiS0_Pii,@"STO_CUDA_ENTRY STV_DEFAULT"
_Z15elementwise_addPKiS0_Pii:
.text._Z15elementwise_addPKiS0_Pii:
[----:B------:R-:W-:Y:S01]  /*0000*/  LDC R1, c[0x0][0x37c] ;  /* 0x0000df00ff017b82 */ /* 0x000fe20000000800 */
[----:B------:R-:W0:Y:S07]  /*0010*/  S2R R0, SR_TID.X ;  /* 0x0000000000007919 */ /* 0x000e2e0000002100 */
[----:B------:R-:W0:Y:S01]  /*0020*/  S2UR UR4, SR_CTAID.X ;  /* 0x00000000000479c3 */ /* 0x000e220000002500 */
[----:B------:R-:W1:Y:S07]  /*0030*/  LDCU UR5, c[0x0][0x398] ;  /* 0x00007300ff0577ac */ /* 0x000e6e0008000800 */
[----:B------:R-:W0:Y:S02]  /*0040*/  LDC R15, c[0x0][0x360] ;  /* 0x0000d800ff0f7b82 */ /* 0x000e240000000800 */
[----:B0-----:R-:W-:-:S05]  /*0050*/  IMAD R0, R15, UR4, R0 ;  /* 0x000000040f007c24 */ /* 0x001fca000f8e0200 */
[----:B-1----:R-:W-:-:S13]  /*0060*/  ISETP.GE.U32.AND P0, PT, R0, UR5, PT ;  /* 0x0000000500007c0c */ /* 0x002fda000bf06070 */
[----:B------:R-:W-:Y:S05]  /*0070*/  @P0 EXIT ;  /* 0x000000000000094d */ /* 0x000fea0003800000 */
[----:B------:R-:W0:Y:S01]  /*0080*/  LDC.64 R12, c[0x0][0x390] ;  /* 0x0000e400ff0c7b82 */ /* 0x000e220000000a00 */
[----:B------:R-:W1:Y:S01]  /*0090*/  LDCU UR4, c[0x0][0x370] ;  /* 0x00006e00ff0477ac */ /* 0x000e620008000800 */
[----:B------:R-:W2:Y:S06]  /*00a0*/  LDCU.64 UR6, c[0x0][0x358] ;  /* 0x00006b00ff0677ac */ /* 0x000eac0008000a00 */
[----:B------:R-:W3:Y:S08]  /*00b0*/  LDC.64 R8, c[0x0][0x380] ;  /* 0x0000e000ff087b82 */ /* 0x000ef00000000a00 */
[----:B------:R-:W4:Y:S01]  /*00c0*/  LDC.64 R10, c[0x0][0x388] ;  /* 0x0000e200ff0a7b82 */ /* 0x000f220000000a00 */
[----:B-1----:R-:W-:-:S07]  /*00d0*/  IMAD R15, R15, UR4, RZ ;  /* 0x000000040f0f7c24 */ /* 0x002fce000f8e02ff */
.L_x_0:
[----:B---3--:R-:W-:-:S04]  /*00e0*/  IMAD.WIDE.U32 R2, R0, 0x4, R8 ;  /* 0x0000000400027825 */ /* 0x008fc800078e0008 */
[C---:B----4-:R-:W-:Y:S02]  /*00f0*/  IMAD.WIDE.U32 R4, R0.reuse, 0x4, R10 ;  /* 0x0000000400047825 */ /* 0x050fe400078e000a */
[----:B--2---:R-:W2:Y:S04]  /*0100*/  LDG.E R2, desc[UR6][R2.64] ;  /* 0x0000000602027981 */ /* 0x004ea8000c1e1900 */
[----:B------:R-:W2:Y:S01]  /*0110*/  LDG.E R5, desc[UR6][R4.64] ;  /* 0x0000000604057981 */ /* 0x000ea2000c1e1900 */
[----:B01----:R-:W-:Y:S01]  /*0120*/  IMAD.WIDE.U32 R6, R0, 0x4, R12 ;  /* 0x0000000400067825 */ /* 0x003fe200078e000c */
[----:B------:R-:W-:-:S04]  /*0130*/  IADD3 R0, PT, PT, R15, R0, RZ ;  /* 0x000000000f007210 */ /* 0x000fc80007ffe0ff */
[----:B------:R-:W-:Y:S02]  /*0140*/  ISETP.GE.U32.AND P0, PT, R0, UR5, PT ;  /* 0x0000000500007c0c */ /* 0x000fe4000bf06070 */
[----:B--2---:R-:W-:-:S05]  /*0150*/  IADD3 R17, PT, PT, R2, R5, RZ ;  /* 0x0000000502117210 */ /* 0x004fca0007ffe0ff */
[----:B------:R1:W-:Y:S06]  /*0160*/  STG.E desc[UR6][R6.64], R17 ;  /* 0x0000001106007986 */ /* 0x0003ec000c101906 */
[----:B------:R-:W-:Y:S05]  /*0170*/  @!P0 BRA `(.L_x_0) ;  /* 0xfffffffc00d88947 */ /* 0x000fea000383ffff */
[----:B------:R-:W-:Y:S05]  /*0180*/  EXIT ;  /* 0x000000000000794d */ /* 0x000fea0003800000 */
.L_x_1:
[----:B------:R-:W-:-:S00]  /*0190*/  BRA `(.L_x_1) ;  /* 0xfffffffc00fc7947 */ /* 0x000fc0000383ffff */
[----:B------:R-:W-:-:S00]  /*01a0*/  NOP ;  /* 0x0000000000007918 */ /* 0x000fc00000000000 */
        /* <DEDUP_REMOVED lines=13> */
.L_x_2:


//--------------------- .nv.shared.reserved.0     --------------------------
	.section	.nv.shared.reserved.0,"aw",@nobits
	.weak		__nv_reservedSMEM_offset_0_alias
	.size		__nv_reservedSMEM_offset_0_alias, 0, 64
	.other		__nv_reservedSMEM_offset_0_alias,@"STO_CUDA_RESERVED_SHARED STV_DEFAULT"
__nv_reservedSMEM_offset_0_alias:
	.zero		0
	.zero		64


//--------------------- .nv.constant0._Z15elementwise_addPKiS0_Pii --------------------------
	.section	.nv.constant0._Z15elementwise_addPKiS0_Pii,"a",@progbits
	.sectionflags	@""
	.align	4
.nv.constant0._Z15elementwise_addPKiS0_Pii:
	.zero		924


//--------------------- SYMBOLS --------------------------

	.type		.nv.reservedSmem.offset0,@object
	.size		.nv.reservedSmem.offset0,0x4
